//
// Generated by NVIDIA NVVM Compiler
//
// Compiler Build ID: CL-36424714
// Cuda compilation tools, release 13.0, V13.0.88
// Based on NVVM 20.0.0
//

.version 9.0
.target sm_100
.address_size 64

	// .globl	_Z12julia_kernelPjdddiiS_
.const .align 8 .f64 C_RE = 0dBFE999999999999A;
.const .align 8 .f64 C_IM = 0d3FC3F7CED916872B;

.visible .entry _Z12julia_kernelPjdddiiS_(
	.param .u64 .ptr .align 1 _Z12julia_kernelPjdddiiS__param_0,
	.param .f64 _Z12julia_kernelPjdddiiS__param_1,
	.param .f64 _Z12julia_kernelPjdddiiS__param_2,
	.param .f64 _Z12julia_kernelPjdddiiS__param_3,
	.param .u32 _Z12julia_kernelPjdddiiS__param_4,
	.param .u32 _Z12julia_kernelPjdddiiS__param_5,
	.param .u64 .ptr .align 1 _Z12julia_kernelPjdddiiS__param_6
)
{
	.reg .pred 	%p<16>;
	.reg .b32 	%r<65>;
	.reg .b64 	%rd<21>;
	.reg .b64 	%fd<52>;

	ld.param.u64 	%rd5, [_Z12julia_kernelPjdddiiS__param_0];
	ld.param.f64 	%fd15, [_Z12julia_kernelPjdddiiS__param_1];
	ld.param.f64 	%fd16, [_Z12julia_kernelPjdddiiS__param_2];
	ld.param.f64 	%fd17, [_Z12julia_kernelPjdddiiS__param_3];
	ld.param.u32 	%r34, [_Z12julia_kernelPjdddiiS__param_4];
	ld.param.u32 	%r35, [_Z12julia_kernelPjdddiiS__param_5];
	ld.param.u64 	%rd6, [_Z12julia_kernelPjdddiiS__param_6];
	cvta.to.global.u64 	%rd1, %rd5;
	cvta.to.global.u64 	%rd2, %rd6;
	mul.lo.s32 	%r1, %r35, %r35;
	mov.u32 	%r36, %nctaid.x;
	mov.u32 	%r37, %ntid.x;
	mul.lo.s32 	%r2, %r36, %r37;
	div.u32 	%r3, %r1, %r2;
	mov.u32 	%r38, %ctaid.x;
	mov.u32 	%r39, %tid.x;
	mad.lo.s32 	%r4, %r37, %r38, %r39;
	mul.lo.s32 	%r60, %r3, %r4;
	add.s32 	%r6, %r60, %r3;
	setp.lt.u32 	%p1, %r1, %r2;
	@%p1 bra 	$L__BB0_12;
	setp.eq.s32 	%p2, %r34, 0;
	@%p2 bra 	$L__BB0_2;
	bra.uni 	$L__BB0_8;
$L__BB0_2:
	add.s32 	%r45, %r60, 1;
	max.s32 	%r7, %r6, %r45;
	sub.s32 	%r46, %r7, %r60;
	and.b32  	%r8, %r46, 3;
	setp.eq.s32 	%p6, %r8, 0;
	mov.u32 	%r57, %r60;
	@%p6 bra 	$L__BB0_5;
	ld.global.u32 	%r9, [%rd2];
	neg.s32 	%r55, %r8;
	mov.u32 	%r57, %r60;
$L__BB0_4:
	.pragma "nounroll";
	mul.wide.s32 	%rd11, %r57, 4;
	add.s64 	%rd12, %rd1, %rd11;
	st.global.u32 	[%rd12], %r9;
	add.s32 	%r57, %r57, 1;
	add.s32 	%r55, %r55, 1;
	setp.ne.s32 	%p7, %r55, 0;
	@%p7 bra 	$L__BB0_4;
$L__BB0_5:
	sub.s32 	%r47, %r60, %r7;
	setp.gt.u32 	%p8, %r47, -4;
	@%p8 bra 	$L__BB0_12;
	ld.global.u32 	%r58, [%rd2];
$L__BB0_7:
	mul.wide.s32 	%rd13, %r57, 4;
	add.s64 	%rd14, %rd1, %rd13;
	st.global.u32 	[%rd14], %r58;
	ld.global.u32 	%r48, [%rd2];
	st.global.u32 	[%rd14+4], %r48;
	st.global.u32 	[%rd14+8], %r48;
	ld.global.u32 	%r58, [%rd2];
	st.global.u32 	[%rd14+12], %r58;
	add.s32 	%r57, %r57, 4;
	setp.lt.s32 	%p9, %r57, %r6;
	@%p9 bra 	$L__BB0_7;
	bra.uni 	$L__BB0_12;
$L__BB0_8:
	div.s32 	%r23, %r60, %r35;
	mul.lo.s32 	%r41, %r23, %r35;
	sub.s32 	%r22, %r60, %r41;
	cvt.rn.f64.s32 	%fd18, %r22;
	fma.rn.f64 	%fd48, %fd17, %fd18, %fd15;
	cvt.rn.f64.s32 	%fd19, %r23;
	fma.rn.f64 	%fd49, %fd17, %fd19, %fd16;
	mov.b32 	%r61, 0;
$L__BB0_9:
	mul.f64 	%fd20, %fd48, %fd48;
	mul.f64 	%fd21, %fd49, %fd49;
	mul.f64 	%fd22, %fd48, %fd20;
	mul.f64 	%fd23, %fd48, 0d4008000000000000;
	mul.f64 	%fd24, %fd21, %fd23;
	sub.f64 	%fd25, %fd22, %fd24;
	ld.const.f64 	%fd26, [C_RE];
	add.f64 	%fd48, %fd25, %fd26;
	mul.f64 	%fd27, %fd20, 0d4008000000000000;
	mul.f64 	%fd28, %fd49, %fd27;
	mul.f64 	%fd29, %fd49, %fd21;
	sub.f64 	%fd30, %fd28, %fd29;
	ld.const.f64 	%fd31, [C_IM];
	add.f64 	%fd49, %fd30, %fd31;
	mul.f64 	%fd32, %fd49, %fd49;
	fma.rn.f64 	%fd33, %fd48, %fd48, %fd32;
	setp.gt.f64 	%p3, %fd33, 0d4030000000000000;
	mov.u32 	%r62, %r61;
	@%p3 bra 	$L__BB0_11;
	add.s32 	%r61, %r61, 1;
	setp.ne.s32 	%p4, %r61, %r34;
	mov.u32 	%r62, %r34;
	@%p4 bra 	$L__BB0_9;
$L__BB0_11:
	mul.wide.u32 	%rd7, %r62, 4;
	add.s64 	%rd8, %rd2, %rd7;
	ld.global.u32 	%r42, [%rd8];
	mad.lo.s32 	%r43, %r23, %r35, %r22;
	mul.wide.s32 	%rd9, %r43, 4;
	add.s64 	%rd10, %rd1, %rd9;
	st.global.u32 	[%rd10], %r42;
	add.s32 	%r60, %r60, 1;
	mad.lo.s32 	%r44, %r3, %r4, %r3;
	setp.lt.s32 	%p5, %r60, %r44;
	@%p5 bra 	$L__BB0_8;
$L__BB0_12:
	mul.lo.s32 	%r28, %r3, %r2;
	setp.ge.u32 	%p10, %r28, %r1;
	sub.s32 	%r49, %r1, %r2;
	setp.ge.u32 	%p11, %r4, %r49;
	or.pred  	%p12, %p11, %p10;
	@%p12 bra 	$L__BB0_19;
	add.s32 	%r50, %r28, %r4;
	div.s32 	%r30, %r50, %r35;
	mul.lo.s32 	%r51, %r30, %r35;
	sub.s32 	%r29, %r50, %r51;
	cvt.rn.f64.s32 	%fd34, %r29;
	fma.rn.f64 	%fd50, %fd17, %fd34, %fd15;
	cvt.rn.f64.s32 	%fd35, %r30;
	fma.rn.f64 	%fd51, %fd17, %fd35, %fd16;
	setp.eq.s32 	%p13, %r34, 0;
	mov.b64 	%rd20, 0;
	@%p13 bra 	$L__BB0_18;
	ld.const.f64 	%fd9, [C_RE];
	mov.b32 	%r63, 0;
	ld.const.f64 	%fd10, [C_IM];
$L__BB0_15:
	mul.f64 	%fd36, %fd50, %fd50;
	mul.f64 	%fd37, %fd51, %fd51;
	mul.f64 	%fd38, %fd50, %fd36;
	mul.f64 	%fd39, %fd50, 0d4008000000000000;
	mul.f64 	%fd40, %fd37, %fd39;
	sub.f64 	%fd41, %fd38, %fd40;
	add.f64 	%fd50, %fd41, %fd9;
	mul.f64 	%fd42, %fd36, 0d4008000000000000;
	mul.f64 	%fd43, %fd51, %fd42;
	mul.f64 	%fd44, %fd51, %fd37;
	sub.f64 	%fd45, %fd43, %fd44;
	add.f64 	%fd51, %fd45, %fd10;
	mul.f64 	%fd46, %fd51, %fd51;
	fma.rn.f64 	%fd47, %fd50, %fd50, %fd46;
	setp.gt.f64 	%p14, %fd47, 0d4030000000000000;
	mov.u32 	%r64, %r63;
	@%p14 bra 	$L__BB0_17;
	add.s32 	%r63, %r63, 1;
	setp.ne.s32 	%p15, %r63, %r34;
	mov.u32 	%r64, %r34;
	@%p15 bra 	$L__BB0_15;
$L__BB0_17:
	cvt.u64.u32 	%rd20, %r64;
$L__BB0_18:
	shl.b64 	%rd16, %rd20, 2;
	add.s64 	%rd17, %rd2, %rd16;
	ld.global.u32 	%r53, [%rd17];
	mad.lo.s32 	%r54, %r30, %r35, %r29;
	mul.wide.s32 	%rd18, %r54, 4;
	add.s64 	%rd19, %rd1, %rd18;
	st.global.u32 	[%rd19], %r53;
$L__BB0_19:
	ret;

}


// ===== COMPILED SASS (sm_100) =====

	.target	sm_100

	.elftype	@"ET_EXEC"


//--------------------- .note.nv.tkinfo           --------------------------
	.section	.note.nv.tkinfo,"",@"SHT_NOTE"
	.sectionflags	@"SHF_NOTE_NV_TKINFO"
	.tkinfo
        /*0018*/ 	.word	0x00000002
        /*0030*/ 	.string	""
        /*0030*/ 	.string	"ptxas"
        /*0030*/ 	.string	"Cuda compilation tools, release 13.0, V13.0.88"
        /*0030*/ 	.string	"Build cuda_13.0.r13.0/compiler.36424714_0"
        /*0030*/ 	.string	"-arch sm_100 -m 64 "



//--------------------- .note.nv.cuinfo           --------------------------
	.section	.note.nv.cuinfo,"",@"SHT_NOTE"
	.sectionflags	@"SHF_NOTE_NV_CUINFO"
        /*0018*/ 	.short	0x0002
        /*001a*/ 	.short	0x0064
        /*001c*/ 	.short	0x0082
	.zero		2


//--------------------- .nv.info                  --------------------------
	.section	.nv.info,"",@"SHT_CUDA_INFO"
	.align	4


	//----- nvinfo : EIATTR_REGCOUNT
	.align		4
        /*0000*/ 	.byte	0x04, 0x2f
        /*0002*/ 	.short	(.L_3 - .L_2)
	.align		4
.L_2:
        /*0004*/ 	.word	index@(_Z12julia_kernelPjdddiiS_)
        /*0008*/ 	.word	0x00000019


	//----- nvinfo : EIATTR_FRAME_SIZE
	.align		4
.L_3:
        /*000c*/ 	.byte	0x04, 0x11
        /*000e*/ 	.short	(.L_5 - .L_4)
	.align		4
.L_4:
        /*0010*/ 	.word	index@(_Z12julia_kernelPjdddiiS_)
        /*0014*/ 	.word	0x00000000


	//----- nvinfo : EIATTR_MIN_STACK_SIZE
	.align		4
.L_5:
        /*0018*/ 	.byte	0x04, 0x12
        /*001a*/ 	.short	(.L_7 - .L_6)
	.align		4
.L_6:
        /*001c*/ 	.word	index@(_Z12julia_kernelPjdddiiS_)
        /*0020*/ 	.word	0x00000000
.L_7:


//--------------------- .nv.compat                --------------------------
	.section	.nv.compat,"",@"SHT_CUDA_COMPAT_INFO"
	.align	4
        /*0000*/ 	.byte	0x02, 0x09, 0x00, 0x00, 0x02, 0x02, 0x01, 0x00, 0x02, 0x05, 0x05, 0x00, 0x03, 0x07, 0x01, 0x01
        /*0010*/ 	.byte	0x02, 0x03, 0x00, 0x00, 0x02, 0x06, 0x01, 0x00, 0x04, 0x0b, 0x08, 0x00, 0x01, 0x00, 0x00, 0x00
        /*0020*/ 	.byte	0x00, 0x00, 0x00, 0x00


//--------------------- .nv.info._Z12julia_kernelPjdddiiS_ --------------------------
	.section	.nv.info._Z12julia_kernelPjdddiiS_,"",@"SHT_CUDA_INFO"
	.sectionflags	@""
	.align	4


	//----- nvinfo : EIATTR_CUDA_API_VERSION
	.align		4
        /*0000*/ 	.byte	0x04, 0x37
        /*0002*/ 	.short	(.L_9 - .L_8)
.L_8:
        /*0004*/ 	.word	0x00000082


	//----- nvinfo : EIATTR_KPARAM_INFO
	.align		4
.L_9:
        /*0008*/ 	.byte	0x04, 0x17
        /*000a*/ 	.short	(.L_11 - .L_10)
.L_10:
        /*000c*/ 	.word	0x00000000
        /*0010*/ 	.short	0x0006
        /*0012*/ 	.short	0x0028
        /*0014*/ 	.byte	0x00, 0xf5, 0x21, 0x00


	//----- nvinfo : EIATTR_KPARAM_INFO
	.align		4
.L_11:
        /*0018*/ 	.byte	0x04, 0x17
        /*001a*/ 	.short	(.L_13 - .L_12)
.L_12:
        /*001c*/ 	.word	0x00000000
        /*0020*/ 	.short	0x0005
        /*0022*/ 	.short	0x0024
        /*0024*/ 	.byte	0x00, 0xf0, 0x11, 0x00


	//----- nvinfo : EIATTR_KPARAM_INFO
	.align		4
.L_13:
        /*0028*/ 	.byte	0x04, 0x17
        /*002a*/ 	.short	(.L_15 - .L_14)
.L_14:
        /*002c*/ 	.word	0x00000000
        /*0030*/ 	.short	0x0004
        /*0032*/ 	.short	0x0020
        /*0034*/ 	.byte	0x00, 0xf0, 0x11, 0x00


	//----- nvinfo : EIATTR_KPARAM_INFO
	.align		4
.L_15:
        /*0038*/ 	.byte	0x04, 0x17
        /*003a*/ 	.short	(.L_17 - .L_16)
.L_16:
        /*003c*/ 	.word	0x00000000
        /*0040*/ 	.short	0x0003
        /*0042*/ 	.short	0x0018
        /*0044*/ 	.byte	0x00, 0xf0, 0x21, 0x00


	//----- nvinfo : EIATTR_KPARAM_INFO
	.align		4
.L_17:
        /*0048*/ 	.byte	0x04, 0x17
        /*004a*/ 	.short	(.L_19 - .L_18)
.L_18:
        /*004c*/ 	.word	0x00000000
        /*0050*/ 	.short	0x0002
        /*0052*/ 	.short	0x0010
        /*0054*/ 	.byte	0x00, 0xf0, 0x21, 0x00


	//----- nvinfo : EIATTR_KPARAM_INFO
	.align		4
.L_19:
        /*0058*/ 	.byte	0x04, 0x17
        /*005a*/ 	.short	(.L_21 - .L_20)
.L_20:
        /*005c*/ 	.word	0x00000000
        /*0060*/ 	.short	0x0001
        /*0062*/ 	.short	0x0008
        /*0064*/ 	.byte	0x00, 0xf0, 0x21, 0x00


	//----- nvinfo : EIATTR_KPARAM_INFO
	.align		4
.L_21:
        /*0068*/ 	.byte	0x04, 0x17
        /*006a*/ 	.short	(.L_23 - .L_22)
.L_22:
        /*006c*/ 	.word	0x00000000
        /*0070*/ 	.short	0x0000
        /*0072*/ 	.short	0x0000
        /*0074*/ 	.byte	0x00, 0xf5, 0x21, 0x00


	//----- nvinfo : EIATTR_SPARSE_MMA_MASK
	.align		4
.L_23:
        /*0078*/ 	.byte	0x03, 0x50
        /*007a*/ 	.short	0x0000


	//----- nvinfo : EIATTR_MAXREG_COUNT
	.align		4
        /*007c*/ 	.byte	0x03, 0x1b
        /*007e*/ 	.short	0x00ff


	//----- nvinfo : EIATTR_MERCURY_ISA_VERSION
	.align		4
        /*0080*/ 	.byte	0x03, 0x5f
        /*0082*/ 	.short	0x0101


	//----- nvinfo : EIATTR_VRC_CTA_INIT_COUNT
	.align		4
        /*0084*/ 	.byte	0x02, 0x4a
	.zero		1
	.zero		1


	//----- nvinfo : EIATTR_EXIT_INSTR_OFFSETS
	.align		4
        /*0088*/ 	.byte	0x04, 0x1c
        /*008a*/ 	.short	(.L_25 - .L_24)


	//   ....[0]....
.L_24:
        /*008c*/ 	.word	0x00000940


	//   ....[1]....
        /*0090*/ 	.word	0x00000dd0


	//----- nvinfo : EIATTR_CRS_STACK_SIZE
	.align		4
.L_25:
        /*0094*/ 	.byte	0x04, 0x1e
        /*0096*/ 	.short	(.L_27 - .L_26)
.L_26:
        /*0098*/ 	.word	0x00000000


	//----- nvinfo : EIATTR_CBANK_PARAM_SIZE
	.align		4
.L_27:
        /*009c*/ 	.byte	0x03, 0x19
        /*009e*/ 	.short	0x0030


	//----- nvinfo : EIATTR_PARAM_CBANK
	.align		4
        /*00a0*/ 	.byte	0x04, 0x0a
        /*00a2*/ 	.short	(.L_29 - .L_28)
	.align		4
.L_28:
        /*00a4*/ 	.word	index@(.nv.constant0._Z12julia_kernelPjdddiiS_)
        /*00a8*/ 	.short	0x0380
        /*00aa*/ 	.short	0x0030


	//----- nvinfo : EIATTR_SW_WAR
	.align		4
.L_29:
        /*00ac*/ 	.byte	0x04, 0x36
        /*00ae*/ 	.short	(.L_31 - .L_30)
.L_30:
        /*00b0*/ 	.word	0x00000008
.L_31:


//--------------------- .nv.callgraph             --------------------------
	.section	.nv.callgraph,"",@"SHT_CUDA_CALLGRAPH"
	.align	4
	.sectionentsize	8
	.align		4
        /*0000*/ 	.word	0x00000000
	.align		4
        /*0004*/ 	.word	0xffffffff
	.align		4
        /*0008*/ 	.word	0x00000000
	.align		4
        /*000c*/ 	.word	0xfffffffe
	.align		4
        /*0010*/ 	.word	0x00000000
	.align		4
        /*0014*/ 	.word	0xfffffffd
	.align		4
        /*0018*/ 	.word	0x00000000
	.align		4
        /*001c*/ 	.word	0xfffffffc


//--------------------- .nv.constant3             --------------------------
	.section	.nv.constant3,"a",@progbits
	.align	8
.nv.constant3:
	.type		C_RE,@object
	.size		C_RE,(C_IM - C_RE)
C_RE:
        /*0000*/ 	.byte	0x9a, 0x99, 0x99, 0x99, 0x99, 0x99, 0xe9, 0xbf
	.type		C_IM,@object
	.size		C_IM,(.L_1 - C_IM)
C_IM:
        /*0008*/ 	.byte	0x2b, 0x87, 0x16, 0xd9, 0xce, 0xf7, 0xc3, 0x3f
.L_1:


//--------------------- .text._Z12julia_kernelPjdddiiS_ --------------------------
	.section	.text._Z12julia_kernelPjdddiiS_,"ax",@progbits
	.align	128
        .global         _Z12julia_kernelPjdddiiS_
        .type           _Z12julia_kernelPjdddiiS_,@function
        .size           _Z12julia_kernelPjdddiiS_,(.L_x_17 - _Z12julia_kernelPjdddiiS_)
        .other          _Z12julia_kernelPjdddiiS_,@"STO_CUDA_ENTRY STV_DEFAULT"
_Z12julia_kernelPjdddiiS_:
.text._Z12julia_kernelPjdddiiS_:
[----:B------:R-:W-:Y:S01]  /*0000*/  LDC R1, c[0x0][0x37c] ;  /* 0x0000df00ff017b82 */ /* 0x000fe20000000800 */
[----:B------:R-:W0:Y:S01]  /*0010*/  LDCU UR4, c[0x0][0x370] ;  /* 0x00006e00ff0477ac */ /* 0x000e220008000800 */
[----:B------:R-:W1:Y:S01]  /*0020*/  S2R R17, SR_CTAID.X ;  /* 0x0000000000117919 */ /* 0x000e620000002500 */
[----:B------:R-:W0:Y:S01]  /*0030*/  LDCU UR5, c[0x0][0x360] ;  /* 0x00006c00ff0577ac */ /* 0x000e220008000800 */
[----:B------:R-:W2:Y:S01]  /*0040*/  LDCU UR6, c[0x0][0x3a4] ;  /* 0x00007480ff0677ac */ /* 0x000ea20008000800 */
[----:B0-----:R-:W-:Y:S01]  /*0050*/  UIMAD UR4, UR4, UR5, URZ ;  /* 0x00000005040472a4 */ /* 0x001fe2000f8e02ff */
[----:B--2---:R-:W-:Y:S01]  /*0060*/  MOV R3, UR6 ;  /* 0x0000000600037c02 */ /* 0x004fe20008000f00 */
[----:B------:R-:W0:Y:S04]  /*0070*/  LDCU.64 UR6, c[0x0][0x358] ;  /* 0x00006b00ff0677ac */ /* 0x000e280008000a00 */
[----:B------:R-:W-:Y:S01]  /*0080*/  IMAD R7, RZ, RZ, -UR4 ;  /* 0x80000004ff077e24 */ /* 0x000fe2000f8e02ff */
[----:B------:R-:W-:-:S02]  /*0090*/  ISETP.NE.U32.AND P0, PT, RZ, UR4, PT ;  /* 0x00000004ff007c0c */ /* 0x000fc4000bf05070 */
[----:B------:R-:W2:Y:S01]  /*00a0*/  I2F.U32.RP R2, UR4 ;  /* 0x0000000400027d06 */ /* 0x000ea20008209000 */
[----:B------:R-:W-:-:S07]  /*00b0*/  IMAD R0, R3, R3, RZ ;  /* 0x0000000303007224 */ /* 0x000fce00078e02ff */
[----:B--2---:R-:W2:Y:S02]  /*00c0*/  MUFU.RCP R2, R2 ;  /* 0x0000000200027308 */ /* 0x004ea40000001000 */
[----:B--2---:R-:W-:-:S06]  /*00d0*/  VIADD R4, R2, 0xffffffe ;  /* 0x0ffffffe02047836 */ /* 0x004fcc0000000000 */
[----:B------:R2:W3:Y:S02]  /*00e0*/  F2I.FTZ.U32.TRUNC.NTZ R5, R4 ;  /* 0x0000000400057305 */ /* 0x0004e4000021f000 */
[----:B--2---:R-:W-:Y:S02]  /*00f0*/  IMAD.MOV.U32 R4, RZ, RZ, RZ ;  /* 0x000000ffff047224 */ /* 0x004fe400078e00ff */
[----:B---3--:R-:W-:-:S04]  /*0100*/  IMAD R7, R7, R5, RZ ;  /* 0x0000000507077224 */ /* 0x008fc800078e02ff */
[----:B------:R-:W-:Y:S02]  /*0110*/  IMAD.HI.U32 R5, R5, R7, R4 ;  /* 0x0000000705057227 */ /* 0x000fe400078e0004 */
[----:B------:R-:W1:Y:S04]  /*0120*/  S2R R4, SR_TID.X ;  /* 0x0000000000047919 */ /* 0x000e680000002100 */
[----:B------:R-:W-:-:S04]  /*0130*/  IMAD.HI.U32 R16, R5, R0, RZ ;  /* 0x0000000005107227 */ /* 0x000fc800078e00ff */
[----:B------:R-:W-:-:S04]  /*0140*/  IMAD.MOV R5, RZ, RZ, -R16 ;  /* 0x000000ffff057224 */ /* 0x000fc800078e0a10 */
[----:B------:R-:W-:-:S05]  /*0150*/  IMAD R2, R5, UR4, R0 ;  /* 0x0000000405027c24 */ /* 0x000fca000f8e0200 */
[----:B------:R-:W-:-:S13]  /*0160*/  ISETP.GE.U32.AND P2, PT, R2, UR4, PT ;  /* 0x0000000402007c0c */ /* 0x000fda000bf46070 */
[----:B------:R-:W-:Y:S01]  /*0170*/  @P2 IADD3 R2, PT, PT, R2, -UR4, RZ ;  /* 0x8000000402022c10 */ /* 0x000fe2000fffe0ff */
[----:B------:R-:W-:Y:S01]  /*0180*/  @P2 VIADD R16, R16, 0x1 ;  /* 0x0000000110102836 */ /* 0x000fe20000000000 */
[----:B------:R-:W-:Y:S01]  /*0190*/  ISETP.GE.U32.AND P2, PT, R0, UR4, PT ;  /* 0x0000000400007c0c */ /* 0x000fe2000bf46070 */
[----:B-1----:R-:W-:Y:S01]  /*01a0*/  IMAD R17, R17, UR5, R4 ;  /* 0x0000000511117c24 */ /* 0x002fe2000f8e0204 */
[----:B------:R-:W-:-:S13]  /*01b0*/  ISETP.GE.U32.AND P1, PT, R2, UR4, PT ;  /* 0x0000000402007c0c */ /* 0x000fda000bf26070 */
[----:B------:R-:W-:Y:S01]  /*01c0*/  @P1 VIADD R16, R16, 0x1 ;  /* 0x0000000110101836 */ /* 0x000fe20000000000 */
[----:B------:R-:W-:Y:S01]  /*01d0*/  @!P0 LOP3.LUT R16, RZ, UR4, RZ, 0x33, !PT ;  /* 0x00000004ff108c12 */ /* 0x000fe2000f8e33ff */
[----:B0-----:R-:W-:Y:S06]  /*01e0*/  @!P2 BRA `(.L_x_0) ;  /* 0x0000000400c4a947 */ /* 0x001fec0003800000 */
[----:B------:R-:W0:Y:S01]  /*01f0*/  LDCU UR5, c[0x0][0x3a0] ;  /* 0x00007400ff0577ac */ /* 0x000e220008000800 */
[C---:B------:R-:W-:Y:S01]  /*0200*/  IMAD R19, R16.reuse, R17, RZ ;  /* 0x0000001110137224 */ /* 0x040fe200078e02ff */
[----:B------:R-:W1:Y:S04]  /*0210*/  LDCU UR10, c[0x0][0x3a0] ;  /* 0x00007400ff0a77ac */ /* 0x000e680008000800 */
[----:B------:R-:W-:Y:S01]  /*0220*/  IADD3 R2, PT, PT, R16, R19, RZ ;  /* 0x0000001310027210 */ /* 0x000fe20007ffe0ff */
[----:B------:R-:W2:Y:S01]  /*0230*/  LDCU.128 UR12, c[0x3][URZ] ;  /* 0x00c00000ff0c77ac */ /* 0x000ea20008000c00 */
[----:B0-----:R-:W-:-:S09]  /*0240*/  UISETP.NE.AND UP0, UPT, UR5, URZ, UPT ;  /* 0x000000ff0500728c */ /* 0x001fd2000bf05270 */
[----:B-12---:R-:W-:Y:S05]  /*0250*/  BRA.U !UP0, `(.L_x_1) ;  /* 0x0000000508207547 */ /* 0x006fea000b800000 */
[----:B------:R-:W-:Y:S01]  /*0260*/  BSSY.RECONVERGENT B0, `(.L_x_2) ;  /* 0x0000046000007945 */ /* 0x000fe20003800200 */
.L_x_6:
[----:B0-----:R-:W0:Y:S01]  /*0270*/  LDC R2, c[0x0][0x3a4] ;  /* 0x0000e900ff027b82 */ /* 0x001e220000000800 */
[----:B------:R-:W-:Y:S01]  /*0280*/  IABS R8, R19 ;  /* 0x0000001300087213 */ /* 0x000fe20000000000 */
[----:B------:R-:W1:Y:S01]  /*0290*/  LDCU.64 UR8, c[0x0][0x388] ;  /* 0x00007100ff0877ac */ /* 0x000e620008000a00 */
[----:B------:R-:W-:Y:S01]  /*02a0*/  BSSY.RECONVERGENT B1, `(.L_x_3) ;  /* 0x0000034000017945 */ /* 0x000fe20003800200 */
[----:B------:R-:W-:-:S04]  /*02b0*/  MOV R22, RZ ;  /* 0x000000ff00167202 */ /* 0x000fc80000000f00 */
[----:B------:R-:W2:Y:S01]  /*02c0*/  LDC R20, c[0x0][0x3a0] ;  /* 0x0000e800ff147b82 */ /* 0x000ea20000000800 */
[----:B0-----:R-:W-:-:S04]  /*02d0*/  IABS R6, R2 ;  /* 0x0000000200067213 */ /* 0x001fc80000000000 */
[----:B------:R-:W0:Y:S08]  /*02e0*/  I2F.RP R3, R6 ;  /* 0x0000000600037306 */ /* 0x000e300000209400 */
[----:B0-----:R-:W0:Y:S02]  /*02f0*/  MUFU.RCP R3, R3 ;  /* 0x0000000300037308 */ /* 0x001e240000001000 */
[----:B0-----:R-:W-:-:S06]  /*0300*/  VIADD R4, R3, 0xffffffe ;  /* 0x0ffffffe03047836 */ /* 0x001fcc0000000000 */
[----:B------:R0:W3:Y:S02]  /*0310*/  F2I.FTZ.U32.TRUNC.NTZ R5, R4 ;  /* 0x0000000400057305 */ /* 0x0000e4000021f000 */
[----:B0-----:R-:W-:Y:S02]  /*0320*/  HFMA2 R4, -RZ, RZ, 0, 0 ;  /* 0x00000000ff047431 */ /* 0x001fe400000001ff */
[----:B---3--:R-:W-:-:S04]  /*0330*/  IMAD.MOV R7, RZ, RZ, -R5 ;  /* 0x000000ffff077224 */ /* 0x008fc800078e0a05 */
[----:B------:R-:W-:-:S04]  /*0340*/  IMAD R7, R7, R6, RZ ;  /* 0x0000000607077224 */ /* 0x000fc800078e02ff */
[----:B------:R-:W-:-:S04]  /*0350*/  IMAD.HI.U32 R5, R5, R7, R4 ;  /* 0x0000000705057227 */ /* 0x000fc800078e0004 */
[----:B------:R-:W-:Y:S02]  /*0360*/  IMAD.MOV.U32 R7, RZ, RZ, R8 ;  /* 0x000000ffff077224 */ /* 0x000fe400078e0008 */
[----:B------:R-:W0:Y:S02]  /*0370*/  LDC.64 R8, c[0x0][0x390] ;  /* 0x0000e400ff087b82 */ /* 0x000e240000000a00 */
[----:B------:R-:W-:-:S04]  /*0380*/  IMAD.HI.U32 R18, R5, R7, RZ ;  /* 0x0000000705127227 */ /* 0x000fc800078e00ff */
[----:B------:R-:W-:-:S04]  /*0390*/  IMAD.MOV R3, RZ, RZ, -R18 ;  /* 0x000000ffff037224 */ /* 0x000fc800078e0a12 */
[----:B------:R-:W-:-:S05]  /*03a0*/  IMAD R3, R6, R3, R7 ;  /* 0x0000000306037224 */ /* 0x000fca00078e0207 */
[----:B------:R-:W-:-:S13]  /*03b0*/  ISETP.GT.U32.AND P2, PT, R6, R3, PT ;  /* 0x000000030600720c */ /* 0x000fda0003f44070 */
[-C--:B------:R-:W-:Y:S01]  /*03c0*/  @!P2 IADD3 R3, PT, PT, R3, -R6.reuse, RZ ;  /* 0x800000060303a210 */ /* 0x080fe20007ffe0ff */
[----:B------:R-:W-:Y:S01]  /*03d0*/  @!P2 VIADD R18, R18, 0x1 ;  /* 0x000000011212a836 */ /* 0x000fe20000000000 */
[----:B------:R-:W-:Y:S02]  /*03e0*/  ISETP.NE.AND P2, PT, R2, RZ, PT ;  /* 0x000000ff0200720c */ /* 0x000fe40003f45270 */
[----:B------:R-:W-:Y:S02]  /*03f0*/  ISETP.GE.U32.AND P0, PT, R3, R6, PT ;  /* 0x000000060300720c */ /* 0x000fe40003f06070 */
[----:B------:R-:W-:Y:S01]  /*0400*/  LOP3.LUT R3, R19, R2, RZ, 0x3c, !PT ;  /* 0x0000000213037212 */ /* 0x000fe200078e3cff */
[----:B------:R-:W0:Y:S03]  /*0410*/  LDC.64 R6, c[0x0][0x398] ;  /* 0x0000e600ff067b82 */ /* 0x000e260000000a00 */
[----:B------:R-:W-:-:S07]  /*0420*/  ISETP.GE.AND P1, PT, R3, RZ, PT ;  /* 0x000000ff0300720c */ /* 0x000fce0003f26270 */
[----:B------:R-:W-:-:S06]  /*0430*/  @P0 VIADD R18, R18, 0x1 ;  /* 0x0000000112120836 */ /* 0x000fcc0000000000 */
[----:B------:R-:W-:Y:S02]  /*0440*/  @!P1 IADD3 R18, PT, PT, -R18, RZ, RZ ;  /* 0x000000ff12129210 */ /* 0x000fe40007ffe1ff */
[----:B------:R-:W-:-:S04]  /*0450*/  @!P2 LOP3.LUT R18, RZ, R2, RZ, 0x33, !PT ;  /* 0x00000002ff12a212 */ /* 0x000fc800078e33ff */
[----:B------:R-:W0:Y:S01]  /*0460*/  I2F.F64 R4, R18 ;  /* 0x0000001200047312 */ /* 0x000e220000201c00 */
[----:B------:R-:W-:-:S04]  /*0470*/  IMAD.MOV R21, RZ, RZ, -R18 ;  /* 0x000000ffff157224 */ /* 0x000fc800078e0a12 */
[----:B------:R-:W-:-:S04]  /*0480*/  IMAD R21, R2, R21, R19 ;  /* 0x0000001502157224 */ /* 0x000fc800078e0213 */
[----:B------:R-:W1:Y:S01]  /*0490*/  I2F.F64 R2, R21 ;  /* 0x0000001500027312 */ /* 0x000e620000201c00 */
[-C--:B0-----:R-:W-:Y:S02]  /*04a0*/  DFMA R4, R4, R6.reuse, R8 ;  /* 0x000000060404722b */ /* 0x081fe40000000008 */
[----:B-12---:R-:W-:-:S11]  /*04b0*/  DFMA R2, R2, R6, UR8 ;  /* 0x0000000802027e2b */ /* 0x006fd60008000006 */
.L_x_5:
[----:B------:R-:W-:Y:S02]  /*04c0*/  DMUL R6, R2, R2 ;  /* 0x0000000202067228 */ /* 0x000fe40000000000 */
[----:B------:R-:W-:Y:S02]  /*04d0*/  DMUL R8, R4, R4 ;  /* 0x0000000404087228 */ /* 0x000fe40000000000 */
[----:B------:R-:W-:-:S04]  /*04e0*/  DMUL R10, R2, 3 ;  /* 0x40080000020a7828 */ /* 0x000fc80000000000 */
[----:B------:R-:W-:Y:S02]  /*04f0*/  DMUL R12, R6, 3 ;  /* 0x40080000060c7828 */ /* 0x000fe40000000000 */
[C---:B------:R-:W-:Y:S02]  /*0500*/  DMUL R14, R8.reuse, R4 ;  /* 0x00000004080e7228 */ /* 0x040fe40000000000 */
[----:B------:R-:W-:-:S06]  /*0510*/  DMUL R10, R8, R10 ;  /* 0x0000000a080a7228 */ /* 0x000fcc0000000000 */
[----:B------:R-:W-:Y:S02]  /*0520*/  DFMA R4, R12, R4, -R14 ;  /* 0x000000040c04722b */ /* 0x000fe4000000080e */
[----:B------:R-:W-:-:S06]  /*0530*/  DFMA R10, R6, R2, -R10 ;  /* 0x00000002060a722b */ /* 0x000fcc000000080a */
[----:B------:R-:W-:Y:S02]  /*0540*/  DADD R4, R4, UR14 ;  /* 0x0000000e04047e29 */ /* 0x000fe40008000000 */
[----:B------:R-:W-:-:S06]  /*0550*/  DADD R2, R10, UR12 ;  /* 0x0000000c0a027e29 */ /* 0x000fcc0008000000 */
[----:B------:R-:W-:-:S08]  /*0560*/  DMUL R6, R4, R4 ;  /* 0x0000000404067228 */ /* 0x000fd00000000000 */
[----:B------:R-:W-:-:S08]  /*0570*/  DFMA R6, R2, R2, R6 ;  /* 0x000000020206722b */ /* 0x000fd00000000006 */
[----:B------:R-:W-:-:S14]  /*0580*/  DSETP.GT.AND P0, PT, R6, 16, PT ;  /* 0x403000000600742a */ /* 0x000fdc0003f04000 */
[----:B------:R-:W-:Y:S05]  /*0590*/  @P0 BRA `(.L_x_4) ;  /* 0x0000000000100947 */ /* 0x000fea0003800000 */
[----:B------:R-:W-:-:S05]  /*05a0*/  VIADD R22, R22, 0x1 ;  /* 0x0000000116167836 */ /* 0x000fca0000000000 */
[----:B------:R-:W-:-:S13]  /*05b0*/  ISETP.NE.AND P0, PT, R22, UR10, PT ;  /* 0x0000000a16007c0c */ /* 0x000fda000bf05270 */
[----:B------:R-:W-:Y:S05]  /*05c0*/  @P0 BRA `(.L_x_5) ;  /* 0xfffffffc00bc0947 */ /* 0x000fea000383ffff */
[----:B------:R-:W-:-:S07]  /*05d0*/  MOV R22, R20 ;  /* 0x0000001400167202 */ /* 0x000fce0000000f00 */
.L_x_4:
[----:B------:R-:W-:Y:S05]  /*05e0*/  BSYNC.RECONVERGENT B1 ;  /* 0x0000000000017941 */ /* 0x000fea0003800200 */
.L_x_3:
[----:B------:R-:W0:Y:S01]  /*05f0*/  LDC.64 R4, c[0x0][0x3a8] ;  /* 0x0000ea00ff047b82 */ /* 0x000e220000000a00 */
[----:B------:R-:W1:Y:S07]  /*0600*/  LDCU UR5, c[0x0][0x3a4] ;  /* 0x00007480ff0577ac */ /* 0x000e6e0008000800 */
[----:B------:R-:W2:Y:S01]  /*0610*/  LDC.64 R6, c[0x0][0x380] ;  /* 0x0000e000ff067b82 */ /* 0x000ea20000000a00 */
[----:B0-----:R-:W-:-:S06]  /*0620*/  IMAD.WIDE.U32 R4, R22, 0x4, R4 ;  /* 0x0000000416047825 */ /* 0x001fcc00078e0004 */
[----:B------:R-:W3:Y:S01]  /*0630*/  LDG.E R5, desc[UR6][R4.64] ;  /* 0x0000000604057981 */ /* 0x000ee2000c1e1900 */
[----:B-1----:R-:W-:Y:S01]  /*0640*/  IMAD.U32 R3, RZ, RZ, UR5 ;  /* 0x00000005ff037e24 */ /* 0x002fe2000f8e00ff */
[----:B------:R-:W-:Y:S01]  /*0650*/  IADD3 R19, PT, PT, R19, 0x1, RZ ;  /* 0x0000000113137810 */ /* 0x000fe20007ffe0ff */
[----:B------:R-:W-:Y:S02]  /*0660*/  IMAD R2, R16, R17, R16 ;  /* 0x0000001110027224 */ /* 0x000fe400078e0210 */
[----:B------:R-:W-:-:S03]  /*0670*/  IMAD R21, R18, R3, R21 ;  /* 0x0000000312157224 */ /* 0x000fc600078e0215 */
[----:B------:R-:W-:Y:S01]  /*0680*/  ISETP.GE.AND P0, PT, R19, R2, PT ;  /* 0x000000021300720c */ /* 0x000fe20003f06270 */
[----:B--2---:R-:W-:-:S05]  /*0690*/  IMAD.WIDE R6, R21, 0x4, R6 ;  /* 0x0000000415067825 */ /* 0x004fca00078e0206 */
[----:B---3--:R0:W-:Y:S07]  /*06a0*/  STG.E desc[UR6][R6.64], R5 ;  /* 0x0000000506007986 */ /* 0x0081ee000c101906 */
[----:B------:R-:W-:Y:S05]  /*06b0*/  @!P0 BRA `(.L_x_6) ;  /* 0xfffffff800ec8947 */ /* 0x000fea000383ffff */
[----:B------:R-:W-:Y:S05]  /*06c0*/  BSYNC.RECONVERGENT B0 ;  /* 0x0000000000007941 */ /* 0x000fea0003800200 */
.L_x_2:
[----:B------:R-:W-:Y:S05]  /*06d0*/  BRA `(.L_x_0) ;  /* 0x0000000000887947 */ /* 0x000fea0003800000 */
.L_x_1:
[C---:B------:R-:W-:Y:S01]  /*06e0*/  VIADDMNMX R6, R19.reuse, 0x1, R2, !PT ;  /* 0x0000000113067846 */ /* 0x040fe20007800102 */
[----:B------:R-:W-:Y:S03]  /*06f0*/  BSSY.RECONVERGENT B0, `(.L_x_7) ;  /* 0x0000010000007945 */ /* 0x000fe60003800200 */
[----:B------:R-:W-:Y:S01]  /*0700*/  IADD3 R5, PT, PT, R19, -R6, RZ ;  /* 0x8000000613057210 */ /* 0x000fe20007ffe0ff */
[----:B------:R-:W-:-:S03]  /*0710*/  IMAD.IADD R4, R6, 0x1, -R19 ;  /* 0x0000000106047824 */ /* 0x000fc600078e0a13 */
[----:B------:R-:W-:Y:S02]  /*0720*/  ISETP.GT.U32.AND P1, PT, R5, -0x4, PT ;  /* 0xfffffffc0500780c */ /* 0x000fe40003f24070 */
[----:B------:R-:W-:-:S13]  /*0730*/  LOP3.LUT P0, R8, R4, 0x3, RZ, 0xc0, !PT ;  /* 0x0000000304087812 */ /* 0x000fda000780c0ff */
[----:B------:R-:W-:Y:S05]  /*0740*/  @!P0 BRA `(.L_x_8) ;  /* 0x0000000000288947 */ /* 0x000fea0003800000 */
[----:B------:R-:W0:Y:S08]  /*0750*/  LDC.64 R4, c[0x0][0x3a8] ;  /* 0x0000ea00ff047b82 */ /* 0x000e300000000a00 */
[----:B------:R-:W1:Y:S01]  /*0760*/  LDC.64 R6, c[0x0][0x380] ;  /* 0x0000e000ff067b82 */ /* 0x000e620000000a00 */
[----:B0-----:R0:W5:Y:S01]  /*0770*/  LDG.E R9, desc[UR6][R4.64] ;  /* 0x0000000604097981 */ /* 0x001162000c1e1900 */
[----:B------:R-:W-:-:S07]  /*0780*/  IMAD.MOV R8, RZ, RZ, -R8 ;  /* 0x000000ffff087224 */ /* 0x000fce00078e0a08 */
.L_x_9:
[----:B01----:R-:W-:Y:S01]  /*0790*/  IMAD.WIDE R4, R19, 0x4, R6 ;  /* 0x0000000413047825 */ /* 0x003fe200078e0206 */
[----:B------:R-:W-:-:S03]  /*07a0*/  IADD3 R8, PT, PT, R8, 0x1, RZ ;  /* 0x0000000108087810 */ /* 0x000fc60007ffe0ff */
[----:B------:R-:W-:Y:S01]  /*07b0*/  VIADD R19, R19, 0x1 ;  /* 0x0000000113137836 */ /* 0x000fe20000000000 */
[----:B-----5:R2:W-:Y:S01]  /*07c0*/  STG.E desc[UR6][R4.64], R9 ;  /* 0x0000000904007986 */ /* 0x0205e2000c101906 */
[----:B------:R-:W-:-:S13]  /*07d0*/  ISETP.NE.AND P0, PT, R8, RZ, PT ;  /* 0x000000ff0800720c */ /* 0x000fda0003f05270 */
[----:B--2---:R-:W-:Y:S05]  /*07e0*/  @P0 BRA `(.L_x_9) ;  /* 0xfffffffc00e80947 */ /* 0x004fea000383ffff */
.L_x_8:
[----:B------:R-:W-:Y:S05]  /*07f0*/  BSYNC.RECONVERGENT B0 ;  /* 0x0000000000007941 */ /* 0x000fea0003800200 */
.L_x_7:
[----:B------:R-:W-:Y:S04]  /*0800*/  BSSY.RECONVERGENT B0, `(.L_x_0) ;  /* 0x000000f000007945 */ /* 0x000fe80003800200 */
[----:B------:R-:W-:Y:S05]  /*0810*/  @P1 BRA `(.L_x_10) ;  /* 0x0000000000341947 */ /* 0x000fea0003800000 */
[----:B------:R-:W0:Y:S08]  /*0820*/  LDC.64 R4, c[0x0][0x3a8] ;  /* 0x0000ea00ff047b82 */ /* 0x000e300000000a00 */
[----:B------:R-:W1:Y:S01]  /*0830*/  LDC.64 R6, c[0x0][0x380] ;  /* 0x0000e000ff067b82 */ /* 0x000e620000000a00 */
[----:B0-----:R0:W5:Y:S02]  /*0840*/  LDG.E R11, desc[UR6][R4.64] ;  /* 0x00000006040b7981 */ /* 0x001164000c1e1900 */
.L_x_11:
[----:B-12---:R-:W-:-:S05]  /*0850*/  IMAD.WIDE R8, R19, 0x4, R6 ;  /* 0x0000000413087825 */ /* 0x006fca00078e0206 */
[----:B-----5:R1:W-:Y:S04]  /*0860*/  STG.E desc[UR6][R8.64], R11 ;  /* 0x0000000b08007986 */ /* 0x0203e8000c101906 */
[----:B------:R-:W2:Y:S04]  /*0870*/  LDG.E R13, desc[UR6][R4.64] ;  /* 0x00000006040d7981 */ /* 0x000ea8000c1e1900 */
[----:B--2---:R2:W-:Y:S04]  /*0880*/  STG.E desc[UR6][R8.64+0x4], R13 ;  /* 0x0000040d08007986 */ /* 0x0045e8000c101906 */
[----:B------:R2:W-:Y:S04]  /*0890*/  STG.E desc[UR6][R8.64+0x8], R13 ;  /* 0x0000080d08007986 */ /* 0x0005e8000c101906 */
[----:B-1----:R-:W3:Y:S01]  /*08a0*/  LDG.E R11, desc[UR6][R4.64] ;  /* 0x00000006040b7981 */ /* 0x002ee2000c1e1900 */
[----:B------:R-:W-:-:S04]  /*08b0*/  IADD3 R19, PT, PT, R19, 0x4, RZ ;  /* 0x0000000413137810 */ /* 0x000fc80007ffe0ff */
[----:B------:R-:W-:Y:S01]  /*08c0*/  ISETP.GE.AND P0, PT, R19, R2, PT ;  /* 0x000000021300720c */ /* 0x000fe20003f06270 */
[----:B---3--:R2:W-:-:S12]  /*08d0*/  STG.E desc[UR6][R8.64+0xc], R11 ;  /* 0x00000c0b08007986 */ /* 0x0085d8000c101906 */
[----:B------:R-:W-:Y:S05]  /*08e0*/  @!P0 BRA `(.L_x_11) ;  /* 0xfffffffc00d88947 */ /* 0x000fea000383ffff */
.L_x_10:
[----:B------:R-:W-:Y:S05]  /*08f0*/  BSYNC.RECONVERGENT B0 ;  /* 0x0000000000007941 */ /* 0x000fea0003800200 */
.L_x_0:
[----:B------:R-:W-:Y:S02]  /*0900*/  IMAD R16, R16, UR4, RZ ;  /* 0x0000000410107c24 */ /* 0x000fe4000f8e02ff */
[----:B------:R-:W-:-:S03]  /*0910*/  VIADD R2, R0, -UR4 ;  /* 0x8000000400027c36 */ /* 0x000fc60008000000 */
[----:B------:R-:W-:-:S04]  /*0920*/  ISETP.GE.U32.AND P0, PT, R16, R0, PT ;  /* 0x000000001000720c */ /* 0x000fc80003f06070 */
[----:B------:R-:W-:-:S13]  /*0930*/  ISETP.GE.U32.OR P0, PT, R17, R2, P0 ;  /* 0x000000021100720c */ /* 0x000fda0000706470 */
[----:B------:R-:W-:Y:S05]  /*0940*/  @P0 EXIT ;  /* 0x000000000000094d */ /* 0x000fea0003800000 */
[----:B0-----:R-:W-:Y:S01]  /*0950*/  IABS R7, R3 ;  /* 0x0000000300077213 */ /* 0x001fe20000000000 */
[----:B------:R-:W0:Y:S01]  /*0960*/  LDCU UR8, c[0x0][0x3a0] ;  /* 0x00007400ff0877ac */ /* 0x000e220008000800 */
[----:B------:R-:W-:Y:S01]  /*0970*/  IADD3 R16, PT, PT, R17, R16, RZ ;  /* 0x0000001011107210 */ /* 0x000fe20007ffe0ff */
[----:B--2---:R-:W1:Y:S01]  /*0980*/  LDC.64 R10, c[0x0][0x390] ;  /* 0x0000e400ff0a7b82 */ /* 0x004e620000000a00 */
[----:B------:R-:W2:Y:S01]  /*0990*/  I2F.RP R0, R7 ;  /* 0x0000000700007306 */ /* 0x000ea20000209400 */
[----:B------:R-:W3:Y:S07]  /*09a0*/  LDCU.64 UR4, c[0x0][0x388] ;  /* 0x00007100ff0477ac */ /* 0x000eee0008000a00 */
[----:B--2---:R-:W2:Y:S01]  /*09b0*/  MUFU.RCP R0, R0 ;  /* 0x0000000000007308 */ /* 0x004ea20000001000 */
[----:B0-----:R-:W-:Y:S01]  /*09c0*/  UISETP.NE.AND UP0, UPT, UR8, URZ, UPT ;  /* 0x000000ff0800728c */ /* 0x001fe2000bf05270 */
[----:B--2---:R-:W-:-:S06]  /*09d0*/  IADD3 R4, PT, PT, R0, 0xffffffe, RZ ;  /* 0x0ffffffe00047810 */ /* 0x004fcc0007ffe0ff */
[----:B------:R0:W2:Y:S02]  /*09e0*/  F2I.FTZ.U32.TRUNC.NTZ R5, R4 ;  /* 0x0000000400057305 */ /* 0x0000a4000021f000 */
[----:B0-----:R-:W-:Y:S02]  /*09f0*/  IMAD.MOV.U32 R4, RZ, RZ, RZ ;  /* 0x000000ffff047224 */ /* 0x001fe400078e00ff */
[----:B--2---:R-:W-:-:S04]  /*0a00*/  IMAD.MOV R2, RZ, RZ, -R5 ;  /* 0x000000ffff027224 */ /* 0x004fc800078e0a05 */
[----:B------:R-:W-:Y:S01]  /*0a10*/  IMAD R9, R2, R7, RZ ;  /* 0x0000000702097224 */ /* 0x000fe200078e02ff */
[----:B------:R-:W-:-:S03]  /*0a20*/  IABS R2, R16 ;  /* 0x0000001000027213 */ /* 0x000fc60000000000 */
[----:B------:R-:W-:-:S06]  /*0a30*/  IMAD.HI.U32 R9, R5, R9, R4 ;  /* 0x0000000905097227 */ /* 0x000fcc00078e0004 */
[----:B------:R-:W-:Y:S02]  /*0a40*/  IMAD.HI.U32 R0, R9, R2, RZ ;  /* 0x0000000209007227 */ /* 0x000fe400078e00ff */
[----:B------:R-:W1:Y:S03]  /*0a50*/  LDC.64 R8, c[0x0][0x398] ;  /* 0x0000e600ff087b82 */ /* 0x000e660000000a00 */
[----:B------:R-:W-:-:S05]  /*0a60*/  IADD3 R5, PT, PT, -R0, RZ, RZ ;  /* 0x000000ff00057210 */ /* 0x000fca0007ffe1ff */
[----:B------:R-:W-:-:S05]  /*0a70*/  IMAD R2, R7, R5, R2 ;  /* 0x0000000507027224 */ /* 0x000fca00078e0202 */
[----:B------:R-:W-:-:S13]  /*0a80*/  ISETP.GT.U32.AND P2, PT, R7, R2, PT ;  /* 0x000000020700720c */ /* 0x000fda0003f44070 */
[----:B------:R-:W-:Y:S01]  /*0a90*/  @!P2 IMAD.IADD R2, R2, 0x1, -R7 ;  /* 0x000000010202a824 */ /* 0x000fe200078e0a07 */
[----:B------:R-:W-:Y:S02]  /*0aa0*/  @!P2 IADD3 R0, PT, PT, R0, 0x1, RZ ;  /* 0x000000010000a810 */ /* 0x000fe40007ffe0ff */
[----:B------:R-:W-:Y:S02]  /*0ab0*/  ISETP.NE.AND P2, PT, R3, RZ, PT ;  /* 0x000000ff0300720c */ /* 0x000fe40003f45270 */
[----:B------:R-:W-:Y:S02]  /*0ac0*/  ISETP.GE.U32.AND P1, PT, R2, R7, PT ;  /* 0x000000070200720c */ /* 0x000fe40003f26070 */
[----:B------:R-:W-:-:S04]  /*0ad0*/  LOP3.LUT R2, R16, R3, RZ, 0x3c, !PT ;  /* 0x0000000310027212 */ /* 0x000fc800078e3cff */
[----:B------:R-:W-:-:S07]  /*0ae0*/  ISETP.GE.AND P0, PT, R2, RZ, PT ;  /* 0x000000ff0200720c */ /* 0x000fce0003f06270 */
[----:B------:R-:W-:-:S06]  /*0af0*/  @P1 VIADD R0, R0, 0x1 ;  /* 0x0000000100001836 */ /* 0x000fcc0000000000 */
[----:B------:R-:W-:Y:S02]  /*0b00*/  @!P0 IADD3 R0, PT, PT, -R0, RZ, RZ ;  /* 0x000000ff00008210 */ /* 0x000fe40007ffe1ff */
[----:B------:R-:W-:-:S04]  /*0b10*/  @!P2 LOP3.LUT R0, RZ, R3, RZ, 0x33, !PT ;  /* 0x00000003ff00a212 */ /* 0x000fc800078e33ff */
[----:B------:R-:W1:Y:S01]  /*0b20*/  I2F.F64 R6, R0 ;  /* 0x0000000000067312 */ /* 0x000e620000201c00 */
[----:B------:R-:W-:-:S04]  /*0b30*/  IMAD.MOV R2, RZ, RZ, -R0 ;  /* 0x000000ffff027224 */ /* 0x000fc800078e0a00 */
[----:B------:R-:W-:-:S04]  /*0b40*/  IMAD R3, R3, R2, R16 ;  /* 0x0000000203037224 */ /* 0x000fc800078e0210 */
[----:B------:R-:W3:Y:S01]  /*0b50*/  I2F.F64 R4, R3 ;  /* 0x0000000300047312 */ /* 0x000ee20000201c00 */
[-C--:B-1----:R-:W-:Y:S02]  /*0b60*/  DFMA R6, R6, R8.reuse, R10 ;  /* 0x000000080606722b */ /* 0x082fe4000000000a */
[----:B---3--:R-:W-:Y:S01]  /*0b70*/  DFMA R4, R4, R8, UR4 ;  /* 0x0000000404047e2b */ /* 0x008fe20008000008 */
[----:B------:R-:W-:Y:S01]  /*0b80*/  CS2R R8, SRZ ;  /* 0x0000000000087805 */ /* 0x000fe2000001ff00 */
[----:B------:R-:W-:Y:S09]  /*0b90*/  BRA.U !UP0, `(.L_x_12) ;  /* 0x0000000108687547 */ /* 0x000ff2000b800000 */
[----:B------:R-:W-:Y:S01]  /*0ba0*/  BSSY.RECONVERGENT B0, `(.L_x_13) ;  /* 0x0000018000007945 */ /* 0x000fe20003800200 */
[----:B------:R-:W-:Y:S01]  /*0bb0*/  MOV R2, RZ ;  /* 0x000000ff00027202 */ /* 0x000fe20000000f00 */
[----:B------:R-:W0:Y:S01]  /*0bc0*/  LDCU UR5, c[0x0][0x3a0] ;  /* 0x00007400ff0577ac */ /* 0x000e220008000800 */
[----:B------:R-:W1:Y:S01]  /*0bd0*/  LDCU UR4, c[0x0][0x3a0] ;  /* 0x00007400ff0477ac */ /* 0x000e620008000800 */
[----:B------:R-:W2:Y:S04]  /*0be0*/  LDCU.128 UR8, c[0x3][URZ] ;  /* 0x00c00000ff0877ac */ /* 0x000ea80008000c00 */
.L_x_15:
        /* <DEDUP_REMOVED lines=8> */
[----:B--2---:R-:W-:Y:S02]  /*0c70*/  DADD R6, R14, UR10 ;  /* 0x0000000a0e067e29 */ /* 0x004fe40008000000 */
[----:B------:R-:W-:-:S06]  /*0c80*/  DADD R4, R12, UR8 ;  /* 0x000000080c047e29 */ /* 0x000fcc0008000000 */
[----:B------:R-:W-:-:S08]  /*0c90*/  DMUL R8, R6, R6 ;  /* 0x0000000606087228 */ /* 0x000fd00000000000 */
[----:B------:R-:W-:-:S08]  /*0ca0*/  DFMA R8, R4, R4, R8 ;  /* 0x000000040408722b */ /* 0x000fd00000000008 */
[----:B------:R-:W-:Y:S01]  /*0cb0*/  DSETP.GT.AND P0, PT, R8, 16, PT ;  /* 0x403000000800742a */ /* 0x000fe20003f04000 */
[----:B------:R-:W-:-:S13]  /*0cc0*/  IMAD.MOV.U32 R8, RZ, RZ, R2 ;  /* 0x000000ffff087224 */ /* 0x000fda00078e0002 */
[----:B------:R-:W-:Y:S05]  /*0cd0*/  @P0 BRA `(.L_x_14) ;  /* 0x0000000000100947 */ /* 0x000fea0003800000 */
[----:B------:R-:W-:-:S04]  /*0ce0*/  IADD3 R2, PT, PT, R2, 0x1, RZ ;  /* 0x0000000102027810 */ /* 0x000fc80007ffe0ff */
[----:B-1----:R-:W-:-:S13]  /*0cf0*/  ISETP.NE.AND P0, PT, R2, UR4, PT ;  /* 0x0000000402007c0c */ /* 0x002fda000bf05270 */
[----:B------:R-:W-:Y:S05]  /*0d00*/  @P0 BRA `(.L_x_15) ;  /* 0xfffffffc00b80947 */ /* 0x000fea000383ffff */
[----:B0-----:R-:W-:-:S07]  /*0d10*/  IMAD.U32 R8, RZ, RZ, UR5 ;  /* 0x00000005ff087e24 */ /* 0x001fce000f8e00ff */
.L_x_14:
[----:B01----:R-:W-:Y:S05]  /*0d20*/  BSYNC.RECONVERGENT B0 ;  /* 0x0000000000007941 */ /* 0x003fea0003800200 */
.L_x_13:
[----:B------:R-:W-:-:S07]  /*0d30*/  MOV R9, RZ ;  /* 0x000000ff00097202 */ /* 0x000fce0000000f00 */
.L_x_12:
[----:B------:R-:W0:Y:S01]  /*0d40*/  LDCU.64 UR4, c[0x0][0x3a8] ;  /* 0x00007500ff0477ac */ /* 0x000e220008000a00 */
[----:B------:R-:W1:Y:S01]  /*0d50*/  LDC.64 R6, c[0x0][0x380] ;  /* 0x0000e000ff067b82 */ /* 0x000e620000000a00 */
[C---:B0-----:R-:W-:Y:S01]  /*0d60*/  LEA R4, P0, R8.reuse, UR4, 0x2 ;  /* 0x0000000408047c11 */ /* 0x041fe2000f8010ff */
[----:B------:R-:W0:Y:S03]  /*0d70*/  LDCU UR4, c[0x0][0x3a4] ;  /* 0x00007480ff0477ac */ /* 0x000e260008000800 */
[----:B------:R-:W-:-:S06]  /*0d80*/  LEA.HI.X R5, R8, UR5, R9, 0x2, P0 ;  /* 0x0000000508057c11 */ /* 0x000fcc00080f1409 */
[----:B------:R-:W2:Y:S01]  /*0d90*/  LDG.E R5, desc[UR6][R4.64] ;  /* 0x0000000604057981 */ /* 0x000ea2000c1e1900 */
[----:B0-----:R-:W-:-:S04]  /*0da0*/  IMAD R3, R0, UR4, R3 ;  /* 0x0000000400037c24 */ /* 0x001fc8000f8e0203 */
[----:B-1----:R-:W-:-:S05]  /*0db0*/  IMAD.WIDE R2, R3, 0x4, R6 ;  /* 0x0000000403027825 */ /* 0x002fca00078e0206 */
[----:B--2---:R-:W-:Y:S01]  /*0dc0*/  STG.E desc[UR6][R2.64], R5 ;  /* 0x0000000502007986 */ /* 0x004fe2000c101906 */
[----:B------:R-:W-:Y:S05]  /*0dd0*/  EXIT ;  /* 0x000000000000794d */ /* 0x000fea0003800000 */
.L_x_16:
[----:B------:R-:W-:-:S00]  /*0de0*/  BRA `(.L_x_16) ;  /* 0xfffffffc00fc7947 */ /* 0x000fc0000383ffff */
[----:B------:R-:W-:-:S00]  /*0df0*/  NOP ;  /* 0x0000000000007918 */ /* 0x000fc00000000000 */
        /* <DEDUP_REMOVED lines=8> */
.L_x_17:


//--------------------- .nv.shared.reserved.0     --------------------------
	.section	.nv.shared.reserved.0,"aw",@nobits
	.weak		__nv_reservedSMEM_offset_0_alias
	.size		__nv_reservedSMEM_offset_0_alias, 0, 64
	.other		__nv_reservedSMEM_offset_0_alias,@"STO_CUDA_RESERVED_SHARED STV_DEFAULT"
__nv_reservedSMEM_offset_0_alias:
	.zero		0
	.zero		64


//--------------------- .nv.constant0._Z12julia_kernelPjdddiiS_ --------------------------
	.section	.nv.constant0._Z12julia_kernelPjdddiiS_,"a",@progbits
	.sectionflags	@""
	.align	4
.nv.constant0._Z12julia_kernelPjdddiiS_:
	.zero		944


//--------------------- SYMBOLS --------------------------

	.type		.nv.reservedSmem.offset0,@object
	.size		.nv.reservedSmem.offset0,0x4
